//
// Generated by NVIDIA NVVM Compiler
//
// Compiler Build ID: CL-36424714
// Cuda compilation tools, release 13.0, V13.0.88
// Based on NVVM 20.0.0
//

.version 9.0
.target sm_100
.address_size 64

	// .globl	_Z9CUDACountPcS_PiS0_jPj

.visible .entry _Z9CUDACountPcS_PiS0_jPj(
	.param .u64 .ptr .align 1 _Z9CUDACountPcS_PiS0_jPj_param_0,
	.param .u64 .ptr .align 1 _Z9CUDACountPcS_PiS0_jPj_param_1,
	.param .u64 .ptr .align 1 _Z9CUDACountPcS_PiS0_jPj_param_2,
	.param .u64 .ptr .align 1 _Z9CUDACountPcS_PiS0_jPj_param_3,
	.param .u32 _Z9CUDACountPcS_PiS0_jPj_param_4,
	.param .u64 .ptr .align 1 _Z9CUDACountPcS_PiS0_jPj_param_5
)
{
	.reg .pred 	%p<5>;
	.reg .b16 	%rs<3>;
	.reg .b32 	%r<11>;
	.reg .b64 	%rd<19>;

	ld.param.u64 	%rd3, [_Z9CUDACountPcS_PiS0_jPj_param_0];
	ld.param.u64 	%rd4, [_Z9CUDACountPcS_PiS0_jPj_param_1];
	ld.param.u64 	%rd5, [_Z9CUDACountPcS_PiS0_jPj_param_2];
	ld.param.u64 	%rd7, [_Z9CUDACountPcS_PiS0_jPj_param_3];
	ld.param.u32 	%r5, [_Z9CUDACountPcS_PiS0_jPj_param_4];
	ld.param.u64 	%rd6, [_Z9CUDACountPcS_PiS0_jPj_param_5];
	cvta.to.global.u64 	%rd8, %rd7;
	mov.u32 	%r1, %tid.x;
	mul.wide.u32 	%rd9, %r1, 4;
	add.s64 	%rd10, %rd8, %rd9;
	ld.global.u32 	%r6, [%rd10];
	setp.ne.s32 	%p1, %r6, %r5;
	@%p1 bra 	$L__BB0_6;
	cvta.to.global.u64 	%rd11, %rd5;
	add.s64 	%rd13, %rd11, %rd9;
	ld.global.u32 	%r2, [%rd13];
	setp.eq.s32 	%p2, %r5, 0;
	@%p2 bra 	$L__BB0_5;
	cvta.to.global.u64 	%rd1, %rd3;
	cvta.to.global.u64 	%rd2, %rd4;
	mov.b32 	%r10, 0;
	bra.uni 	$L__BB0_4;
$L__BB0_3:
	add.s32 	%r10, %r10, 1;
	setp.eq.s32 	%p4, %r10, %r5;
	@%p4 bra 	$L__BB0_5;
$L__BB0_4:
	add.s32 	%r8, %r10, %r2;
	cvt.s64.s32 	%rd14, %r8;
	add.s64 	%rd15, %rd1, %rd14;
	ld.global.u8 	%rs1, [%rd15];
	cvt.u64.u32 	%rd16, %r10;
	add.s64 	%rd17, %rd2, %rd16;
	ld.global.u8 	%rs2, [%rd17];
	setp.eq.s16 	%p3, %rs1, %rs2;
	@%p3 bra 	$L__BB0_3;
	bra.uni 	$L__BB0_6;
$L__BB0_5:
	cvta.to.global.u64 	%rd18, %rd6;
	atom.global.add.u32 	%r9, [%rd18], 1;
$L__BB0_6:
	ret;

}


// ===== COMPILED SASS (sm_100) =====

	.target	sm_100

	.elftype	@"ET_EXEC"


//--------------------- .note.nv.tkinfo           --------------------------
	.section	.note.nv.tkinfo,"",@"SHT_NOTE"
	.sectionflags	@"SHF_NOTE_NV_TKINFO"
	.tkinfo
        /*0018*/ 	.word	0x00000002
        /*0030*/ 	.string	""
        /*0030*/ 	.string	"ptxas"
        /*0030*/ 	.string	"Cuda compilation tools, release 13.0, V13.0.88"
        /*0030*/ 	.string	"Build cuda_13.0.r13.0/compiler.36424714_0"
        /*0030*/ 	.string	"-arch sm_100 -m 64 "



//--------------------- .note.nv.cuinfo           --------------------------
	.section	.note.nv.cuinfo,"",@"SHT_NOTE"
	.sectionflags	@"SHF_NOTE_NV_CUINFO"
        /*0018*/ 	.short	0x0002
        /*001a*/ 	.short	0x0064
        /*001c*/ 	.short	0x0082
	.zero		2


//--------------------- .nv.info                  --------------------------
	.section	.nv.info,"",@"SHT_CUDA_INFO"
	.align	4


	//----- nvinfo : EIATTR_REGCOUNT
	.align		4
        /*0000*/ 	.byte	0x04, 0x2f
        /*0002*/ 	.short	(.L_1 - .L_0)
	.align		4
.L_0:
        /*0004*/ 	.word	index@(_Z9CUDACountPcS_PiS0_jPj)
        /*0008*/ 	.word	0x00000008


	//----- nvinfo : EIATTR_FRAME_SIZE
	.align		4
.L_1:
        /*000c*/ 	.byte	0x04, 0x11
        /*000e*/ 	.short	(.L_3 - .L_2)
	.align		4
.L_2:
        /*0010*/ 	.word	index@(_Z9CUDACountPcS_PiS0_jPj)
        /*0014*/ 	.word	0x00000000


	//----- nvinfo : EIATTR_MIN_STACK_SIZE
	.align		4
.L_3:
        /*0018*/ 	.byte	0x04, 0x12
        /*001a*/ 	.short	(.L_5 - .L_4)
	.align		4
.L_4:
        /*001c*/ 	.word	index@(_Z9CUDACountPcS_PiS0_jPj)
        /*0020*/ 	.word	0x00000000
.L_5:


//--------------------- .nv.compat                --------------------------
	.section	.nv.compat,"",@"SHT_CUDA_COMPAT_INFO"
	.align	4
        /*0000*/ 	.byte	0x02, 0x09, 0x00, 0x00, 0x02, 0x02, 0x01, 0x00, 0x02, 0x05, 0x05, 0x00, 0x03, 0x07, 0x01, 0x01
        /*0010*/ 	.byte	0x02, 0x03, 0x00, 0x00, 0x02, 0x06, 0x01, 0x00, 0x04, 0x0b, 0x08, 0x00, 0x09, 0x00, 0x00, 0x00
        /*0020*/ 	.byte	0x00, 0x00, 0x00, 0x00


//--------------------- .nv.info._Z9CUDACountPcS_PiS0_jPj --------------------------
	.section	.nv.info._Z9CUDACountPcS_PiS0_jPj,"",@"SHT_CUDA_INFO"
	.sectionflags	@""
	.align	4


	//----- nvinfo : EIATTR_CUDA_API_VERSION
	.align		4
        /*0000*/ 	.byte	0x04, 0x37
        /*0002*/ 	.short	(.L_7 - .L_6)
.L_6:
        /*0004*/ 	.word	0x00000082


	//----- nvinfo : EIATTR_KPARAM_INFO
	.align		4
.L_7:
        /*0008*/ 	.byte	0x04, 0x17
        /*000a*/ 	.short	(.L_9 - .L_8)
.L_8:
        /*000c*/ 	.word	0x00000000
        /*0010*/ 	.short	0x0005
        /*0012*/ 	.short	0x0028
        /*0014*/ 	.byte	0x00, 0xf5, 0x21, 0x00


	//----- nvinfo : EIATTR_KPARAM_INFO
	.align		4
.L_9:
        /*0018*/ 	.byte	0x04, 0x17
        /*001a*/ 	.short	(.L_11 - .L_10)
.L_10:
        /*001c*/ 	.word	0x00000000
        /*0020*/ 	.short	0x0004
        /*0022*/ 	.short	0x0020
        /*0024*/ 	.byte	0x00, 0xf0, 0x11, 0x00


	//----- nvinfo : EIATTR_KPARAM_INFO
	.align		4
.L_11:
        /*0028*/ 	.byte	0x04, 0x17
        /*002a*/ 	.short	(.L_13 - .L_12)
.L_12:
        /*002c*/ 	.word	0x00000000
        /*0030*/ 	.short	0x0003
        /*0032*/ 	.short	0x0018
        /*0034*/ 	.byte	0x00, 0xf5, 0x21, 0x00


	//----- nvinfo : EIATTR_KPARAM_INFO
	.align		4
.L_13:
        /*0038*/ 	.byte	0x04, 0x17
        /*003a*/ 	.short	(.L_15 - .L_14)
.L_14:
        /*003c*/ 	.word	0x00000000
        /*0040*/ 	.short	0x0002
        /*0042*/ 	.short	0x0010
        /*0044*/ 	.byte	0x00, 0xf5, 0x21, 0x00


	//----- nvinfo : EIATTR_KPARAM_INFO
	.align		4
.L_15:
        /*0048*/ 	.byte	0x04, 0x17
        /*004a*/ 	.short	(.L_17 - .L_16)
.L_16:
        /*004c*/ 	.word	0x00000000
        /*0050*/ 	.short	0x0001
        /*0052*/ 	.short	0x0008
        /*0054*/ 	.byte	0x00, 0xf5, 0x21, 0x00


	//----- nvinfo : EIATTR_KPARAM_INFO
	.align		4
.L_17:
        /*0058*/ 	.byte	0x04, 0x17
        /*005a*/ 	.short	(.L_19 - .L_18)
.L_18:
        /*005c*/ 	.word	0x00000000
        /*0060*/ 	.short	0x0000
        /*0062*/ 	.short	0x0000
        /*0064*/ 	.byte	0x00, 0xf5, 0x21, 0x00


	//----- nvinfo : EIATTR_SPARSE_MMA_MASK
	.align		4
.L_19:
        /*0068*/ 	.byte	0x03, 0x50
        /*006a*/ 	.short	0x0000


	//----- nvinfo : EIATTR_MAXREG_COUNT
	.align		4
        /*006c*/ 	.byte	0x03, 0x1b
        /*006e*/ 	.short	0x00ff


	//----- nvinfo : EIATTR_MERCURY_ISA_VERSION
	.align		4
        /*0070*/ 	.byte	0x03, 0x5f
        /*0072*/ 	.short	0x0101


	//----- nvinfo : EIATTR_INT_WARP_WIDE_INSTR_OFFSETS
	.align		4
        /*0074*/ 	.byte	0x04, 0x31
        /*0076*/ 	.short	(.L_21 - .L_20)


	//   ....[0]....
.L_20:
        /*0078*/ 	.word	0x00000210


	//----- nvinfo : EIATTR_VRC_CTA_INIT_COUNT
	.align		4
.L_21:
        /*007c*/ 	.byte	0x02, 0x4a
	.zero		1
	.zero		1


	//----- nvinfo : EIATTR_EXIT_INSTR_OFFSETS
	.align		4
        /*0080*/ 	.byte	0x04, 0x1c
        /*0082*/ 	.short	(.L_23 - .L_22)


	//   ....[0]....
.L_22:
        /*0084*/ 	.word	0x00000080


	//   ....[1]....
        /*0088*/ 	.word	0x000001d0


	//   ....[2]....
        /*008c*/ 	.word	0x00000260


	//----- nvinfo : EIATTR_CBANK_PARAM_SIZE
	.align		4
.L_23:
        /*0090*/ 	.byte	0x03, 0x19
        /*0092*/ 	.short	0x0030


	//----- nvinfo : EIATTR_PARAM_CBANK
	.align		4
        /*0094*/ 	.byte	0x04, 0x0a
        /*0096*/ 	.short	(.L_25 - .L_24)
	.align		4
.L_24:
        /*0098*/ 	.word	index@(.nv.constant0._Z9CUDACountPcS_PiS0_jPj)
        /*009c*/ 	.short	0x0380
        /*009e*/ 	.short	0x0030


	//----- nvinfo : EIATTR_SW_WAR
	.align		4
.L_25:
        /*00a0*/ 	.byte	0x04, 0x36
        /*00a2*/ 	.short	(.L_27 - .L_26)
.L_26:
        /*00a4*/ 	.word	0x00000008
.L_27:


//--------------------- .nv.callgraph             --------------------------
	.section	.nv.callgraph,"",@"SHT_CUDA_CALLGRAPH"
	.align	4
	.sectionentsize	8
	.align		4
        /*0000*/ 	.word	0x00000000
	.align		4
        /*0004*/ 	.word	0xffffffff
	.align		4
        /*0008*/ 	.word	0x00000000
	.align		4
        /*000c*/ 	.word	0xfffffffe
	.align		4
        /*0010*/ 	.word	0x00000000
	.align		4
        /*0014*/ 	.word	0xfffffffd
	.align		4
        /*0018*/ 	.word	0x00000000
	.align		4
        /*001c*/ 	.word	0xfffffffc


//--------------------- .text._Z9CUDACountPcS_PiS0_jPj --------------------------
	.section	.text._Z9CUDACountPcS_PiS0_jPj,"ax",@progbits
	.align	128
        .global         _Z9CUDACountPcS_PiS0_jPj
        .type           _Z9CUDACountPcS_PiS0_jPj,@function
        .size           _Z9CUDACountPcS_PiS0_jPj,(.L_x_3 - _Z9CUDACountPcS_PiS0_jPj)
        .other          _Z9CUDACountPcS_PiS0_jPj,@"STO_CUDA_ENTRY STV_DEFAULT"
_Z9CUDACountPcS_PiS0_jPj:
.text._Z9CUDACountPcS_PiS0_jPj:
[----:B------:R-:W-:Y:S01]  /*0000*/  LDC R1, c[0x0][0x37c] ;  /* 0x0000df00ff017b82 */ /* 0x000fe20000000800 */
[----:B------:R-:W0:Y:S07]  /*0010*/  S2R R5, SR_TID.X ;  /* 0x0000000000057919 */ /* 0x000e2e0000002100 */
[----:B------:R-:W0:Y:S01]  /*0020*/  LDC.64 R2, c[0x0][0x398] ;  /* 0x0000e600ff027b82 */ /* 0x000e220000000a00 */
[----:B------:R-:W1:Y:S01]  /*0030*/  LDCU.64 UR6, c[0x0][0x358] ;  /* 0x00006b00ff0677ac */ /* 0x000e620008000a00 */
[----:B------:R-:W2:Y:S01]  /*0040*/  LDCU UR4, c[0x0][0x3a0] ;  /* 0x00007400ff0477ac */ /* 0x000ea20008000800 */
[----:B0-----:R-:W-:-:S06]  /*0050*/  IMAD.WIDE.U32 R2, R5, 0x4, R2 ;  /* 0x0000000405027825 */ /* 0x001fcc00078e0002 */
[----:B-1----:R-:W2:Y:S02]  /*0060*/  LDG.E R2, desc[UR6][R2.64] ;  /* 0x0000000602027981 */ /* 0x002ea4000c1e1900 */
[----:B--2---:R-:W-:-:S13]  /*0070*/  ISETP.NE.AND P0, PT, R2, UR4, PT ;  /* 0x0000000402007c0c */ /* 0x004fda000bf05270 */
[----:B------:R-:W-:Y:S05]  /*0080*/  @P0 EXIT ;  /* 0x000000000000094d */ /* 0x000fea0003800000 */
[----:B------:R-:W0:Y:S01]  /*0090*/  LDC.64 R2, c[0x0][0x390] ;  /* 0x0000e400ff027b82 */ /* 0x000e220000000a00 */
[----:B------:R-:W-:Y:S01]  /*00a0*/  UISETP.NE.AND UP0, UPT, UR4, URZ, UPT ;  /* 0x000000ff0400728c */ /* 0x000fe2000bf05270 */
[----:B0-----:R-:W-:-:S08]  /*00b0*/  IMAD.WIDE.U32 R2, R5, 0x4, R2 ;  /* 0x0000000405027825 */ /* 0x001fd000078e0002 */
[----:B------:R-:W-:Y:S05]  /*00c0*/  BRA.U !UP0, `(.L_x_0) ;  /* 0x0000000108487547 */ /* 0x000fea000b800000 */
[----:B------:R0:W5:Y:S01]  /*00d0*/  LDG.E R0, desc[UR6][R2.64] ;  /* 0x0000000602007981 */ /* 0x000162000c1e1900 */
[----:B------:R-:W1:Y:S01]  /*00e0*/  LDCU UR9, c[0x0][0x3a0] ;  /* 0x00007400ff0977ac */ /* 0x000e620008000800 */
[----:B------:R-:W2:Y:S01]  /*00f0*/  LDCU.128 UR12, c[0x0][0x380] ;  /* 0x00007000ff0c77ac */ /* 0x000ea20008000c00 */
[----:B------:R-:W-:-:S05]  /*0100*/  UMOV UR4, URZ ;  /* 0x000000ff00047c82 */ /* 0x000fca0008000000 */
.L_x_1:
[----:B--2---:R-:W-:Y:S02]  /*0110*/  UIADD3 UR5, UP0, UPT, UR4, UR14, URZ ;  /* 0x0000000e04057290 */ /* 0x004fe4000ff1e0ff */
[----:B0----5:R-:W-:Y:S02]  /*0120*/  VIADD R3, R0, UR4 ;  /* 0x0000000400037c36 */ /* 0x021fe40008000000 */
[----:B------:R-:W-:-:S03]  /*0130*/  UIADD3.X UR8, UPT, UPT, URZ, UR15, URZ, UP0, !UPT ;  /* 0x0000000fff087290 */ /* 0x000fc600087fe4ff */
[C---:B------:R-:W-:Y:S01]  /*0140*/  IADD3 R2, P0, PT, R3.reuse, UR12, RZ ;  /* 0x0000000c03027c10 */ /* 0x040fe2000ff1e0ff */
[----:B------:R-:W-:Y:S02]  /*0150*/  IMAD.U32 R4, RZ, RZ, UR5 ;  /* 0x00000005ff047e24 */ /* 0x000fe4000f8e00ff */
[----:B------:R-:W-:Y:S01]  /*0160*/  IMAD.U32 R5, RZ, RZ, UR8 ;  /* 0x00000008ff057e24 */ /* 0x000fe2000f8e00ff */
[----:B------:R-:W-:-:S05]  /*0170*/  LEA.HI.X.SX32 R3, R3, UR13, 0x1, P0 ;  /* 0x0000000d03037c11 */ /* 0x000fca00080f0eff */
[----:B------:R-:W2:Y:S04]  /*0180*/  LDG.E.U8 R2, desc[UR6][R2.64] ;  /* 0x0000000602027981 */ /* 0x000ea8000c1e1100 */
[----:B------:R-:W2:Y:S01]  /*0190*/  LDG.E.U8 R5, desc[UR6][R4.64] ;  /* 0x0000000604057981 */ /* 0x000ea2000c1e1100 */
[----:B------:R-:W-:-:S04]  /*01a0*/  UIADD3 UR4, UPT, UPT, UR4, 0x1, URZ ;  /* 0x0000000104047890 */ /* 0x000fc8000fffe0ff */
[----:B-1----:R-:W-:Y:S01]  /*01b0*/  UISETP.NE.AND UP0, UPT, UR4, UR9, UPT ;  /* 0x000000090400728c */ /* 0x002fe2000bf05270 */
[----:B--2---:R-:W-:-:S13]  /*01c0*/  ISETP.NE.AND P0, PT, R2, R5, PT ;  /* 0x000000050200720c */ /* 0x004fda0003f05270 */
[----:B------:R-:W-:Y:S05]  /*01d0*/  @P0 EXIT ;  /* 0x000000000000094d */ /* 0x000fea0003800000 */
[----:B------:R-:W-:Y:S05]  /*01e0*/  BRA.U UP0, `(.L_x_1) ;  /* 0xfffffffd00c87547 */ /* 0x000fea000b83ffff */
.L_x_0:
[----:B------:R-:W0:Y:S01]  /*01f0*/  S2R R0, SR_LANEID ;  /* 0x0000000000007919 */ /* 0x000e220000000000 */
[----:B------:R-:W1:Y:S01]  /*0200*/  LDC.64 R2, c[0x0][0x3a8] ;  /* 0x0000ea00ff027b82 */ /* 0x000e620000000a00 */
[----:B------:R-:W-:Y:S02]  /*0210*/  VOTEU.ANY UR5, UPT, PT ;  /* 0x0000000000057886 */ /* 0x000fe400038e0100 */
[----:B------:R-:W-:Y:S02]  /*0220*/  UFLO.U32 UR8, UR5 ;  /* 0x00000005000872bd */ /* 0x000fe400080e0000 */
[----:B------:R-:W1:Y:S04]  /*0230*/  POPC R5, UR5 ;  /* 0x0000000500057d09 */ /* 0x000e680008000000 */
[----:B0-----:R-:W-:-:S13]  /*0240*/  ISETP.EQ.U32.AND P0, PT, R0, UR8, PT ;  /* 0x0000000800007c0c */ /* 0x001fda000bf02070 */
[----:B-1----:R-:W-:Y:S01]  /*0250*/  @P0 REDG.E.ADD.STRONG.GPU desc[UR6][R2.64], R5 ;  /* 0x000000050200098e */ /* 0x002fe2000c12e106 */
[----:B------:R-:W-:Y:S05]  /*0260*/  EXIT ;  /* 0x000000000000794d */ /* 0x000fea0003800000 */
.L_x_2:
[----:B------:R-:W-:-:S00]  /*0270*/  BRA `(.L_x_2) ;  /* 0xfffffffc00fc7947 */ /* 0x000fc0000383ffff */
[----:B------:R-:W-:-:S00]  /*0280*/  NOP ;  /* 0x0000000000007918 */ /* 0x000fc00000000000 */
[----:B------:R-:W-:-:S00]  /*0290*/  NOP ;  /* 0x0000000000007918 */ /* 0x000fc00000000000 */
[----:B------:R-:W-:-:S00]  /*02a0*/  NOP ;  /* 0x0000000000007918 */ /* 0x000fc00000000000 */
[----:B------:R-:W-:-:S00]  /*02b0*/  NOP ;  /* 0x0000000000007918 */ /* 0x000fc00000000000 */
[----:B------:R-:W-:-:S00]  /*02c0*/  NOP ;  /* 0x0000000000007918 */ /* 0x000fc00000000000 */
[----:B------:R-:W-:-:S00]  /*02d0*/  NOP ;  /* 0x0000000000007918 */ /* 0x000fc00000000000 */
[----:B------:R-:W-:-:S00]  /*02e0*/  NOP ;  /* 0x0000000000007918 */ /* 0x000fc00000000000 */
[----:B------:R-:W-:-:S00]  /*02f0*/  NOP ;  /* 0x0000000000007918 */ /* 0x000fc00000000000 */
.L_x_3:


//--------------------- .nv.shared.reserved.0     --------------------------
	.section	.nv.shared.reserved.0,"aw",@nobits
	.weak		__nv_reservedSMEM_offset_0_alias
	.size		__nv_reservedSMEM_offset_0_alias, 0, 64
	.other		__nv_reservedSMEM_offset_0_alias,@"STO_CUDA_RESERVED_SHARED STV_DEFAULT"
__nv_reservedSMEM_offset_0_alias:
	.zero		0
	.zero		64


//--------------------- .nv.constant0._Z9CUDACountPcS_PiS0_jPj --------------------------
	.section	.nv.constant0._Z9CUDACountPcS_PiS0_jPj,"a",@progbits
	.sectionflags	@""
	.align	4
.nv.constant0._Z9CUDACountPcS_PiS0_jPj:
	.zero		944


//--------------------- SYMBOLS --------------------------

	.type		.nv.reservedSmem.offset0,@object
	.size		.nv.reservedSmem.offset0,0x4
